//
// Generated by NVIDIA NVVM Compiler
//
// Compiler Build ID: CL-36424714
// Cuda compilation tools, release 13.0, V13.0.88
// Based on NVVM 20.0.0
//

.version 9.0
.target sm_100
.address_size 64

	// .globl	_Z12VecDotKernelPKfS0_Pfi
.extern .shared .align 16 .b8 cache[];

.visible .entry _Z12VecDotKernelPKfS0_Pfi(
	.param .u64 .ptr .align 1 _Z12VecDotKernelPKfS0_Pfi_param_0,
	.param .u64 .ptr .align 1 _Z12VecDotKernelPKfS0_Pfi_param_1,
	.param .u64 .ptr .align 1 _Z12VecDotKernelPKfS0_Pfi_param_2,
	.param .u32 _Z12VecDotKernelPKfS0_Pfi_param_3
)
{
	.reg .pred 	%p<7>;
	.reg .b32 	%r<19>;
	.reg .b32 	%f<14>;
	.reg .b64 	%rd<12>;

	ld.param.u64 	%rd3, [_Z12VecDotKernelPKfS0_Pfi_param_0];
	ld.param.u64 	%rd4, [_Z12VecDotKernelPKfS0_Pfi_param_1];
	ld.param.u64 	%rd5, [_Z12VecDotKernelPKfS0_Pfi_param_2];
	ld.param.u32 	%r11, [_Z12VecDotKernelPKfS0_Pfi_param_3];
	mov.u32 	%r18, %ntid.x;
	mov.u32 	%r2, %ctaid.x;
	mov.u32 	%r3, %tid.x;
	mad.lo.s32 	%r17, %r18, %r2, %r3;
	setp.ge.s32 	%p1, %r17, %r11;
	mov.f32 	%f13, 0f00000000;
	@%p1 bra 	$L__BB0_3;
	mov.u32 	%r12, %nctaid.x;
	mul.lo.s32 	%r5, %r18, %r12;
	cvta.to.global.u64 	%rd1, %rd3;
	cvta.to.global.u64 	%rd2, %rd4;
	mov.f32 	%f13, 0f00000000;
$L__BB0_2:
	mul.wide.s32 	%rd6, %r17, 4;
	add.s64 	%rd7, %rd1, %rd6;
	ld.global.f32 	%f6, [%rd7];
	add.s64 	%rd8, %rd2, %rd6;
	ld.global.f32 	%f7, [%rd8];
	fma.rn.f32 	%f13, %f6, %f7, %f13;
	add.s32 	%r17, %r17, %r5;
	setp.lt.s32 	%p2, %r17, %r11;
	@%p2 bra 	$L__BB0_2;
$L__BB0_3:
	shl.b32 	%r13, %r3, 2;
	mov.u32 	%r14, cache;
	add.s32 	%r8, %r14, %r13;
	st.shared.f32 	[%r8], %f13;
	bar.sync 	0;
	setp.lt.u32 	%p3, %r18, 2;
	@%p3 bra 	$L__BB0_7;
$L__BB0_4:
	shr.u32 	%r10, %r18, 1;
	setp.ge.u32 	%p4, %r3, %r10;
	@%p4 bra 	$L__BB0_6;
	shl.b32 	%r15, %r10, 2;
	add.s32 	%r16, %r8, %r15;
	ld.shared.f32 	%f8, [%r16];
	ld.shared.f32 	%f9, [%r8];
	add.f32 	%f10, %f8, %f9;
	st.shared.f32 	[%r8], %f10;
$L__BB0_6:
	bar.sync 	0;
	setp.gt.u32 	%p5, %r18, 3;
	mov.u32 	%r18, %r10;
	@%p5 bra 	$L__BB0_4;
$L__BB0_7:
	setp.ne.s32 	%p6, %r3, 0;
	@%p6 bra 	$L__BB0_9;
	ld.shared.f32 	%f11, [cache];
	cvta.to.global.u64 	%rd9, %rd5;
	mul.wide.u32 	%rd10, %r2, 4;
	add.s64 	%rd11, %rd9, %rd10;
	st.global.f32 	[%rd11], %f11;
$L__BB0_9:
	ret;

}


// ===== COMPILED SASS (sm_100) =====

	.target	sm_100

	.elftype	@"ET_EXEC"


//--------------------- .note.nv.tkinfo           --------------------------
	.section	.note.nv.tkinfo,"",@"SHT_NOTE"
	.sectionflags	@"SHF_NOTE_NV_TKINFO"
	.tkinfo
        /*0018*/ 	.word	0x00000002
        /*0030*/ 	.string	""
        /*0030*/ 	.string	"ptxas"
        /*0030*/ 	.string	"Cuda compilation tools, release 13.0, V13.0.88"
        /*0030*/ 	.string	"Build cuda_13.0.r13.0/compiler.36424714_0"
        /*0030*/ 	.string	"-arch sm_100 -m 64 "



//--------------------- .note.nv.cuinfo           --------------------------
	.section	.note.nv.cuinfo,"",@"SHT_NOTE"
	.sectionflags	@"SHF_NOTE_NV_CUINFO"
        /*0018*/ 	.short	0x0002
        /*001a*/ 	.short	0x0064
        /*001c*/ 	.short	0x0082
	.zero		2


//--------------------- .nv.info                  --------------------------
	.section	.nv.info,"",@"SHT_CUDA_INFO"
	.align	4


	//----- nvinfo : EIATTR_REGCOUNT
	.align		4
        /*0000*/ 	.byte	0x04, 0x2f
        /*0002*/ 	.short	(.L_1 - .L_0)
	.align		4
.L_0:
        /*0004*/ 	.word	index@(_Z12VecDotKernelPKfS0_Pfi)
        /*0008*/ 	.word	0x00000012


	//----- nvinfo : EIATTR_FRAME_SIZE
	.align		4
.L_1:
        /*000c*/ 	.byte	0x04, 0x11
        /*000e*/ 	.short	(.L_3 - .L_2)
	.align		4
.L_2:
        /*0010*/ 	.word	index@(_Z12VecDotKernelPKfS0_Pfi)
        /*0014*/ 	.word	0x00000000


	//----- nvinfo : EIATTR_MIN_STACK_SIZE
	.align		4
.L_3:
        /*0018*/ 	.byte	0x04, 0x12
        /*001a*/ 	.short	(.L_5 - .L_4)
	.align		4
.L_4:
        /*001c*/ 	.word	index@(_Z12VecDotKernelPKfS0_Pfi)
        /*0020*/ 	.word	0x00000000
.L_5:


//--------------------- .nv.compat                --------------------------
	.section	.nv.compat,"",@"SHT_CUDA_COMPAT_INFO"
	.align	4
        /*0000*/ 	.byte	0x02, 0x09, 0x00, 0x00, 0x02, 0x02, 0x01, 0x00, 0x02, 0x05, 0x05, 0x00, 0x03, 0x07, 0x01, 0x01
        /*0010*/ 	.byte	0x02, 0x03, 0x00, 0x00, 0x02, 0x06, 0x01, 0x00, 0x04, 0x0b, 0x08, 0x00, 0x09, 0x00, 0x00, 0x00
        /*0020*/ 	.byte	0x00, 0x00, 0x00, 0x00


//--------------------- .nv.info._Z12VecDotKernelPKfS0_Pfi --------------------------
	.section	.nv.info._Z12VecDotKernelPKfS0_Pfi,"",@"SHT_CUDA_INFO"
	.sectionflags	@""
	.align	4


	//----- nvinfo : EIATTR_CUDA_API_VERSION
	.align		4
        /*0000*/ 	.byte	0x04, 0x37
        /*0002*/ 	.short	(.L_7 - .L_6)
.L_6:
        /*0004*/ 	.word	0x00000082


	//----- nvinfo : EIATTR_KPARAM_INFO
	.align		4
.L_7:
        /*0008*/ 	.byte	0x04, 0x17
        /*000a*/ 	.short	(.L_9 - .L_8)
.L_8:
        /*000c*/ 	.word	0x00000000
        /*0010*/ 	.short	0x0003
        /*0012*/ 	.short	0x0018
        /*0014*/ 	.byte	0x00, 0xf0, 0x11, 0x00


	//----- nvinfo : EIATTR_KPARAM_INFO
	.align		4
.L_9:
        /*0018*/ 	.byte	0x04, 0x17
        /*001a*/ 	.short	(.L_11 - .L_10)
.L_10:
        /*001c*/ 	.word	0x00000000
        /*0020*/ 	.short	0x0002
        /*0022*/ 	.short	0x0010
        /*0024*/ 	.byte	0x00, 0xf5, 0x21, 0x00


	//----- nvinfo : EIATTR_KPARAM_INFO
	.align		4
.L_11:
        /*0028*/ 	.byte	0x04, 0x17
        /*002a*/ 	.short	(.L_13 - .L_12)
.L_12:
        /*002c*/ 	.word	0x00000000
        /*0030*/ 	.short	0x0001
        /*0032*/ 	.short	0x0008
        /*0034*/ 	.byte	0x00, 0xf5, 0x21, 0x00


	//----- nvinfo : EIATTR_KPARAM_INFO
	.align		4
.L_13:
        /*0038*/ 	.byte	0x04, 0x17
        /*003a*/ 	.short	(.L_15 - .L_14)
.L_14:
        /*003c*/ 	.word	0x00000000
        /*0040*/ 	.short	0x0000
        /*0042*/ 	.short	0x0000
        /*0044*/ 	.byte	0x00, 0xf5, 0x21, 0x00


	//----- nvinfo : EIATTR_SPARSE_MMA_MASK
	.align		4
.L_15:
        /*0048*/ 	.byte	0x03, 0x50
        /*004a*/ 	.short	0x0000


	//----- nvinfo : EIATTR_MAXREG_COUNT
	.align		4
        /*004c*/ 	.byte	0x03, 0x1b
        /*004e*/ 	.short	0x00ff


	//----- nvinfo : EIATTR_NUM_BARRIERS
	.align		4
        /*0050*/ 	.byte	0x02, 0x4c
        /*0052*/ 	.byte	0x01
	.zero		1


	//----- nvinfo : EIATTR_MERCURY_ISA_VERSION
	.align		4
        /*0054*/ 	.byte	0x03, 0x5f
        /*0056*/ 	.short	0x0101


	//----- nvinfo : EIATTR_VRC_CTA_INIT_COUNT
	.align		4
        /*0058*/ 	.byte	0x02, 0x4a
	.zero		1
	.zero		1


	//----- nvinfo : EIATTR_EXIT_INSTR_OFFSETS
	.align		4
        /*005c*/ 	.byte	0x04, 0x1c
        /*005e*/ 	.short	(.L_17 - .L_16)


	//   ....[0]....
.L_16:
        /*0060*/ 	.word	0x000002e0


	//   ....[1]....
        /*0064*/ 	.word	0x00000360


	//----- nvinfo : EIATTR_CRS_STACK_SIZE
	.align		4
.L_17:
        /*0068*/ 	.byte	0x04, 0x1e
        /*006a*/ 	.short	(.L_19 - .L_18)
.L_18:
        /*006c*/ 	.word	0x00000000


	//----- nvinfo : EIATTR_CBANK_PARAM_SIZE
	.align		4
.L_19:
        /*0070*/ 	.byte	0x03, 0x19
        /*0072*/ 	.short	0x001c


	//----- nvinfo : EIATTR_PARAM_CBANK
	.align		4
        /*0074*/ 	.byte	0x04, 0x0a
        /*0076*/ 	.short	(.L_21 - .L_20)
	.align		4
.L_20:
        /*0078*/ 	.word	index@(.nv.constant0._Z12VecDotKernelPKfS0_Pfi)
        /*007c*/ 	.short	0x0380
        /*007e*/ 	.short	0x001c


	//----- nvinfo : EIATTR_SW_WAR
	.align		4
.L_21:
        /*0080*/ 	.byte	0x04, 0x36
        /*0082*/ 	.short	(.L_23 - .L_22)
.L_22:
        /*0084*/ 	.word	0x00000008
.L_23:


//--------------------- .nv.callgraph             --------------------------
	.section	.nv.callgraph,"",@"SHT_CUDA_CALLGRAPH"
	.align	4
	.sectionentsize	8
	.align		4
        /*0000*/ 	.word	0x00000000
	.align		4
        /*0004*/ 	.word	0xffffffff
	.align		4
        /*0008*/ 	.word	0x00000000
	.align		4
        /*000c*/ 	.word	0xfffffffe
	.align		4
        /*0010*/ 	.word	0x00000000
	.align		4
        /*0014*/ 	.word	0xfffffffd
	.align		4
        /*0018*/ 	.word	0x00000000
	.align		4
        /*001c*/ 	.word	0xfffffffc


//--------------------- .text._Z12VecDotKernelPKfS0_Pfi --------------------------
	.section	.text._Z12VecDotKernelPKfS0_Pfi,"ax",@progbits
	.align	128
        .global         _Z12VecDotKernelPKfS0_Pfi
        .type           _Z12VecDotKernelPKfS0_Pfi,@function
        .size           _Z12VecDotKernelPKfS0_Pfi,(.L_x_6 - _Z12VecDotKernelPKfS0_Pfi)
        .other          _Z12VecDotKernelPKfS0_Pfi,@"STO_CUDA_ENTRY STV_DEFAULT"
_Z12VecDotKernelPKfS0_Pfi:
.text._Z12VecDotKernelPKfS0_Pfi:
[----:B------:R-:W-:Y:S01]  /*0000*/  LDC R1, c[0x0][0x37c] ;  /* 0x0000df00ff017b82 */ /* 0x000fe20000000800 */
[----:B------:R-:W0:Y:S01]  /*0010*/  S2R R13, SR_CTAID.X ;  /* 0x00000000000d7919 */ /* 0x000e220000002500 */
[----:B------:R-:W1:Y:S01]  /*0020*/  LDCU UR4, c[0x0][0x360] ;  /* 0x00006c00ff0477ac */ /* 0x000e620008000800 */
[----:B------:R-:W-:Y:S01]  /*0030*/  BSSY.RECONVERGENT B0, `(.L_x_0) ;  /* 0x0000016000007945 */ /* 0x000fe20003800200 */
[----:B------:R-:W-:Y:S01]  /*0040*/  IMAD.MOV.U32 R11, RZ, RZ, RZ ;  /* 0x000000ffff0b7224 */ /* 0x000fe200078e00ff */
[----:B------:R-:W0:Y:S01]  /*0050*/  S2R R12, SR_TID.X ;  /* 0x00000000000c7919 */ /* 0x000e220000002100 */
[----:B------:R-:W2:Y:S01]  /*0060*/  LDCU UR5, c[0x0][0x398] ;  /* 0x00007300ff0577ac */ /* 0x000ea20008000800 */
[----:B------:R-:W3:Y:S01]  /*0070*/  LDCU.64 UR6, c[0x0][0x358] ;  /* 0x00006b00ff0677ac */ /* 0x000ee20008000a00 */
[----:B-1----:R-:W-:Y:S02]  /*0080*/  IMAD.U32 R10, RZ, RZ, UR4 ;  /* 0x00000004ff0a7e24 */ /* 0x002fe4000f8e00ff */
[----:B0-----:R-:W-:-:S05]  /*0090*/  IMAD R0, R13, UR4, R12 ;  /* 0x000000040d007c24 */ /* 0x001fca000f8e020c */
[----:B--2---:R-:W-:-:S13]  /*00a0*/  ISETP.GE.AND P0, PT, R0, UR5, PT ;  /* 0x0000000500007c0c */ /* 0x004fda000bf06270 */
[----:B---3--:R-:W-:Y:S05]  /*00b0*/  @P0 BRA `(.L_x_1) ;  /* 0x0000000000340947 */ /* 0x008fea0003800000 */
[----:B------:R-:W0:Y:S01]  /*00c0*/  LDC.64 R6, c[0x0][0x380] ;  /* 0x0000e000ff067b82 */ /* 0x000e220000000a00 */
[----:B------:R-:W1:Y:S01]  /*00d0*/  LDCU UR4, c[0x0][0x370] ;  /* 0x00006e00ff0477ac */ /* 0x000e620008000800 */
[----:B------:R-:W-:-:S06]  /*00e0*/  HFMA2 R11, -RZ, RZ, 0, 0 ;  /* 0x00000000ff0b7431 */ /* 0x000fcc00000001ff */
[----:B------:R-:W2:Y:S01]  /*00f0*/  LDC.64 R8, c[0x0][0x388] ;  /* 0x0000e200ff087b82 */ /* 0x000ea20000000a00 */
[----:B-1----:R-:W-:-:S07]  /*0100*/  IMAD R15, R10, UR4, RZ ;  /* 0x000000040a0f7c24 */ /* 0x002fce000f8e02ff */
.L_x_2:
[----:B0-----:R-:W-:-:S04]  /*0110*/  IMAD.WIDE R2, R0, 0x4, R6 ;  /* 0x0000000400027825 */ /* 0x001fc800078e0206 */
[----:B--2---:R-:W-:Y:S02]  /*0120*/  IMAD.WIDE R4, R0, 0x4, R8 ;  /* 0x0000000400047825 */ /* 0x004fe400078e0208 */
[----:B------:R-:W2:Y:S04]  /*0130*/  LDG.E R2, desc[UR6][R2.64] ;  /* 0x0000000602027981 */ /* 0x000ea8000c1e1900 */
[----:B------:R-:W2:Y:S01]  /*0140*/  LDG.E R4, desc[UR6][R4.64] ;  /* 0x0000000604047981 */ /* 0x000ea2000c1e1900 */
[----:B------:R-:W-:-:S05]  /*0150*/  IMAD.IADD R0, R15, 0x1, R0 ;  /* 0x000000010f007824 */ /* 0x000fca00078e0200 */
[----:B------:R-:W-:Y:S01]  /*0160*/  ISETP.GE.AND P0, PT, R0, UR5, PT ;  /* 0x0000000500007c0c */ /* 0x000fe2000bf06270 */
[----:B--2---:R-:W-:-:S12]  /*0170*/  FFMA R11, R2, R4, R11 ;  /* 0x00000004020b7223 */ /* 0x004fd8000000000b */
[----:B------:R-:W-:Y:S05]  /*0180*/  @!P0 BRA `(.L_x_2) ;  /* 0xfffffffc00e08947 */ /* 0x000fea000383ffff */
.L_x_1:
[----:B------:R-:W-:Y:S05]  /*0190*/  BSYNC.RECONVERGENT B0 ;  /* 0x0000000000007941 */ /* 0x000fea0003800200 */
.L_x_0:
[----:B------:R-:W0:Y:S01]  /*01a0*/  S2UR UR5, SR_CgaCtaId ;  /* 0x00000000000579c3 */ /* 0x000e220000008800 */
[----:B------:R-:W-:Y:S01]  /*01b0*/  UMOV UR4, 0x400 ;  /* 0x0000040000047882 */ /* 0x000fe20000000000 */
[----:B------:R-:W-:Y:S02]  /*01c0*/  ISETP.GE.U32.AND P1, PT, R10, 0x2, PT ;  /* 0x000000020a00780c */ /* 0x000fe40003f26070 */
[----:B------:R-:W-:Y:S01]  /*01d0*/  ISETP.NE.AND P0, PT, R12, RZ, PT ;  /* 0x000000ff0c00720c */ /* 0x000fe20003f05270 */
[----:B0-----:R-:W-:-:S06]  /*01e0*/  ULEA UR4, UR5, UR4, 0x18 ;  /* 0x0000000405047291 */ /* 0x001fcc000f8ec0ff */
[----:B------:R-:W-:-:S05]  /*01f0*/  LEA R0, R12, UR4, 0x2 ;  /* 0x000000040c007c11 */ /* 0x000fca000f8e10ff */
[----:B------:R0:W-:Y:S01]  /*0200*/  STS [R0], R11 ;  /* 0x0000000b00007388 */ /* 0x0001e20000000800 */
[----:B------:R-:W-:Y:S06]  /*0210*/  BAR.SYNC.DEFER_BLOCKING 0x0 ;  /* 0x0000000000007b1d */ /* 0x000fec0000010000 */
[----:B------:R-:W-:Y:S05]  /*0220*/  @!P1 BRA `(.L_x_3) ;  /* 0x00000000002c9947 */ /* 0x000fea0003800000 */
.L_x_4:
[----:B------:R-:W-:-:S04]  /*0230*/  SHF.R.U32.HI R5, RZ, 0x1, R10 ;  /* 0x00000001ff057819 */ /* 0x000fc8000001160a */
[----:B------:R-:W-:-:S13]  /*0240*/  ISETP.GE.U32.AND P1, PT, R12, R5, PT ;  /* 0x000000050c00720c */ /* 0x000fda0003f26070 */
[----:B------:R-:W-:Y:S01]  /*0250*/  @!P1 LEA R2, R5, R0, 0x2 ;  /* 0x0000000005029211 */ /* 0x000fe200078e10ff */
[----:B------:R-:W-:Y:S05]  /*0260*/  @!P1 LDS R3, [R0] ;  /* 0x0000000000039984 */ /* 0x000fea0000000800 */
[----:B------:R-:W1:Y:S02]  /*0270*/  @!P1 LDS R2, [R2] ;  /* 0x0000000002029984 */ /* 0x000e640000000800 */
[----:B-1----:R-:W-:-:S05]  /*0280*/  @!P1 FADD R3, R2, R3 ;  /* 0x0000000302039221 */ /* 0x002fca0000000000 */
[----:B------:R1:W-:Y:S01]  /*0290*/  @!P1 STS [R0], R3 ;  /* 0x0000000300009388 */ /* 0x0003e20000000800 */
[----:B------:R-:W-:Y:S01]  /*02a0*/  BAR.SYNC.DEFER_BLOCKING 0x0 ;  /* 0x0000000000007b1d */ /* 0x000fe20000010000 */
[----:B------:R-:W-:Y:S02]  /*02b0*/  ISETP.GT.U32.AND P1, PT, R10, 0x3, PT ;  /* 0x000000030a00780c */ /* 0x000fe40003f24070 */
[----:B------:R-:W-:-:S11]  /*02c0*/  MOV R10, R5 ;  /* 0x00000005000a7202 */ /* 0x000fd60000000f00 */
[----:B-1----:R-:W-:Y:S05]  /*02d0*/  @P1 BRA `(.L_x_4) ;  /* 0xfffffffc00d41947 */ /* 0x002fea000383ffff */
.L_x_3:
[----:B------:R-:W-:Y:S05]  /*02e0*/  @P0 EXIT ;  /* 0x000000000000094d */ /* 0x000fea0003800000 */
[----:B------:R-:W1:Y:S01]  /*02f0*/  S2UR UR5, SR_CgaCtaId ;  /* 0x00000000000579c3 */ /* 0x000e620000008800 */
[----:B------:R-:W-:-:S07]  /*0300*/  UMOV UR4, 0x400 ;  /* 0x0000040000047882 */ /* 0x000fce0000000000 */
[----:B------:R-:W2:Y:S01]  /*0310*/  LDC.64 R2, c[0x0][0x390] ;  /* 0x0000e400ff027b82 */ /* 0x000ea20000000a00 */
[----:B-1----:R-:W-:Y:S01]  /*0320*/  ULEA UR4, UR5, UR4, 0x18 ;  /* 0x0000000405047291 */ /* 0x002fe2000f8ec0ff */
[----:B--2---:R-:W-:-:S08]  /*0330*/  IMAD.WIDE.U32 R2, R13, 0x4, R2 ;  /* 0x000000040d027825 */ /* 0x004fd000078e0002 */
[----:B------:R-:W1:Y:S04]  /*0340*/  LDS R5, [UR4] ;  /* 0x00000004ff057984 */ /* 0x000e680008000800 */
[----:B-1----:R-:W-:Y:S01]  /*0350*/  STG.E desc[UR6][R2.64], R5 ;  /* 0x0000000502007986 */ /* 0x002fe2000c101906 */
[----:B------:R-:W-:Y:S05]  /*0360*/  EXIT ;  /* 0x000000000000794d */ /* 0x000fea0003800000 */
.L_x_5:
[----:B------:R-:W-:-:S00]  /*0370*/  BRA `(.L_x_5) ;  /* 0xfffffffc00fc7947 */ /* 0x000fc0000383ffff */
[----:B------:R-:W-:-:S00]  /*0380*/  NOP ;  /* 0x0000000000007918 */ /* 0x000fc00000000000 */
[----:B------:R-:W-:-:S00]  /*0390*/  NOP ;  /* 0x0000000000007918 */ /* 0x000fc00000000000 */
[----:B------:R-:W-:-:S00]  /*03a0*/  NOP ;  /* 0x0000000000007918 */ /* 0x000fc00000000000 */
[----:B------:R-:W-:-:S00]  /*03b0*/  NOP ;  /* 0x0000000000007918 */ /* 0x000fc00000000000 */
[----:B------:R-:W-:-:S00]  /*03c0*/  NOP ;  /* 0x0000000000007918 */ /* 0x000fc00000000000 */
[----:B------:R-:W-:-:S00]  /*03d0*/  NOP ;  /* 0x0000000000007918 */ /* 0x000fc00000000000 */
[----:B------:R-:W-:-:S00]  /*03e0*/  NOP ;  /* 0x0000000000007918 */ /* 0x000fc00000000000 */
[----:B------:R-:W-:-:S00]  /*03f0*/  NOP ;  /* 0x0000000000007918 */ /* 0x000fc00000000000 */
.L_x_6:


//--------------------- .nv.shared._Z12VecDotKernelPKfS0_Pfi --------------------------
	.section	.nv.shared._Z12VecDotKernelPKfS0_Pfi,"aw",@nobits
	.sectionflags	@""
	.align	16
	.zero		1024


//--------------------- .nv.shared.reserved.0     --------------------------
	.section	.nv.shared.reserved.0,"aw",@nobits
	.weak		__nv_reservedSMEM_offset_0_alias
	.size		__nv_reservedSMEM_offset_0_alias, 0, 64
	.other		__nv_reservedSMEM_offset_0_alias,@"STO_CUDA_RESERVED_SHARED STV_DEFAULT"
__nv_reservedSMEM_offset_0_alias:
	.zero		0
	.zero		64


//--------------------- .nv.constant0._Z12VecDotKernelPKfS0_Pfi --------------------------
	.section	.nv.constant0._Z12VecDotKernelPKfS0_Pfi,"a",@progbits
	.sectionflags	@""
	.align	4
.nv.constant0._Z12VecDotKernelPKfS0_Pfi:
	.zero		924


//--------------------- SYMBOLS --------------------------

	.type		.nv.reservedSmem.offset0,@object
	.size		.nv.reservedSmem.offset0,0x4
	.type		.nv.reservedSmem.cap,@object
	.size		.nv.reservedSmem.cap,0x4
